	.headerflags	@"EF_CUDA_TEXMODE_UNIFIED EF_CUDA_64BIT_ADDRESS EF_CUDA_ACCELERATORS EF_CUDA_SM90 EF_CUDA_VIRTUAL_SM(EF_CUDA_SM90)"
	.elftype	@"ET_EXEC"


//--------------------- .nv.info                  --------------------------
	.section	.nv.info,"",@"SHT_CUDA_INFO"
	.align	4


	//----- nvinfo : EIATTR_REGCOUNT
	.align		4
        /*0000*/ 	.byte	0x04, 0x2f
        /*0002*/ 	.short	(.L_3 - .L_2)
	.align		4
.L_2:
        /*0004*/ 	.word	index@(triton_poi_fused__native_batch_norm_legit_no_training_add_convolution_relu_4)
        /*0008*/ 	.word	0x0000001e


	//----- nvinfo : EIATTR_MIN_STACK_SIZE
	.align		4
.L_3:
        /*000c*/ 	.byte	0x04, 0x12
        /*000e*/ 	.short	(.L_5 - .L_4)
	.align		4
.L_4:
        /*0010*/ 	.word	index@(triton_poi_fused__native_batch_norm_legit_no_training_add_convolution_relu_4)
        /*0014*/ 	.word	0x00000000


	//----- nvinfo : EIATTR_FRAME_SIZE
	.align		4
.L_5:
        /*0018*/ 	.byte	0x04, 0x11
        /*001a*/ 	.short	(.L_7 - .L_6)
	.align		4
.L_6:
        /*001c*/ 	.word	index@(triton_poi_fused__native_batch_norm_legit_no_training_add_convolution_relu_4)
        /*0020*/ 	.word	0x00000000


	//----- nvinfo : EIATTR_MIN_STACK_SIZE
	.align		4
.L_7:
        /*0024*/ 	.byte	0x04, 0x12
        /*0026*/ 	.short	(.L_9 - .L_8)
	.align		4
.L_8:
        /*0028*/ 	.word	index@(triton_poi_fused__native_batch_norm_legit_no_training_add_convolution_relu_4)
        /*002c*/ 	.word	0x00000000
.L_9:


//--------------------- .nv.info.triton_poi_fused__native_batch_norm_legit_no_training_add_convolution_relu_4 --------------------------
	.section	.nv.info.triton_poi_fused__native_batch_norm_legit_no_training_add_convolution_relu_4,"",@"SHT_CUDA_INFO"
	.sectionflags	@""
	.align	4


	//----- nvinfo : EIATTR_CUDA_API_VERSION
	.align		4
        /*0000*/ 	.byte	0x04, 0x37
        /*0002*/ 	.short	(.L_11 - .L_10)
.L_10:
        /*0004*/ 	.word	0x0000007c


	//----- nvinfo : EIATTR_KPARAM_INFO
	.align		4
.L_11:
        /*0008*/ 	.byte	0x04, 0x17
        /*000a*/ 	.short	(.L_13 - .L_12)
.L_12:
        /*000c*/ 	.word	0x00000000
        /*0010*/ 	.short	0x000b
        /*0012*/ 	.short	0x0058
        /*0014*/ 	.byte	0x00, 0xf0, 0x11, 0x00


	//----- nvinfo : EIATTR_KPARAM_INFO
	.align		4
.L_13:
        /*0018*/ 	.byte	0x04, 0x17
        /*001a*/ 	.short	(.L_15 - .L_14)
.L_14:
        /*001c*/ 	.word	0x00000000
        /*0020*/ 	.short	0x000a
        /*0022*/ 	.short	0x0050
        /*0024*/ 	.byte	0x00, 0xf4, 0x21, 0x00


	//----- nvinfo : EIATTR_KPARAM_INFO
	.align		4
.L_15:
        /*0028*/ 	.byte	0x04, 0x17
        /*002a*/ 	.short	(.L_17 - .L_16)
.L_16:
        /*002c*/ 	.word	0x00000000
        /*0030*/ 	.short	0x0009
        /*0032*/ 	.short	0x0048
        /*0034*/ 	.byte	0x00, 0xf4, 0x21, 0x00


	//----- nvinfo : EIATTR_KPARAM_INFO
	.align		4
.L_17:
        /*0038*/ 	.byte	0x04, 0x17
        /*003a*/ 	.short	(.L_19 - .L_18)
.L_18:
        /*003c*/ 	.word	0x00000000
        /*0040*/ 	.short	0x0008
        /*0042*/ 	.short	0x0040
        /*0044*/ 	.byte	0x00, 0xf4, 0x21, 0x00


	//----- nvinfo : EIATTR_KPARAM_INFO
	.align		4
.L_19:
        /*0048*/ 	.byte	0x04, 0x17
        /*004a*/ 	.short	(.L_21 - .L_20)
.L_20:
        /*004c*/ 	.word	0x00000000
        /*0050*/ 	.short	0x0007
        /*0052*/ 	.short	0x0038
        /*0054*/ 	.byte	0x00, 0xf4, 0x21, 0x00


	//----- nvinfo : EIATTR_KPARAM_INFO
	.align		4
.L_21:
        /*0058*/ 	.byte	0x04, 0x17
        /*005a*/ 	.short	(.L_23 - .L_22)
.L_22:
        /*005c*/ 	.word	0x00000000
        /*0060*/ 	.short	0x0006
        /*0062*/ 	.short	0x0030
        /*0064*/ 	.byte	0x00, 0xf4, 0x21, 0x00


	//----- nvinfo : EIATTR_KPARAM_INFO
	.align		4
.L_23:
        /*0068*/ 	.byte	0x04, 0x17
        /*006a*/ 	.short	(.L_25 - .L_24)
.L_24:
        /*006c*/ 	.word	0x00000000
        /*0070*/ 	.short	0x0005
        /*0072*/ 	.short	0x0028
        /*0074*/ 	.byte	0x00, 0xf4, 0x21, 0x00


	//----- nvinfo : EIATTR_KPARAM_INFO
	.align		4
.L_25:
        /*0078*/ 	.byte	0x04, 0x17
        /*007a*/ 	.short	(.L_27 - .L_26)
.L_26:
        /*007c*/ 	.word	0x00000000
        /*0080*/ 	.short	0x0004
        /*0082*/ 	.short	0x0020
        /*0084*/ 	.byte	0x00, 0xf4, 0x21, 0x00


	//----- nvinfo : EIATTR_KPARAM_INFO
	.align		4
.L_27:
        /*0088*/ 	.byte	0x04, 0x17
        /*008a*/ 	.short	(.L_29 - .L_28)
.L_28:
        /*008c*/ 	.word	0x00000000
        /*0090*/ 	.short	0x0003
        /*0092*/ 	.short	0x0018
        /*0094*/ 	.byte	0x00, 0xf4, 0x21, 0x00


	//----- nvinfo : EIATTR_KPARAM_INFO
	.align		4
.L_29:
        /*0098*/ 	.byte	0x04, 0x17
        /*009a*/ 	.short	(.L_31 - .L_30)
.L_30:
        /*009c*/ 	.word	0x00000000
        /*00a0*/ 	.short	0x0002
        /*00a2*/ 	.short	0x0010
        /*00a4*/ 	.byte	0x00, 0xf4, 0x21, 0x00


	//----- nvinfo : EIATTR_KPARAM_INFO
	.align		4
.L_31:
        /*00a8*/ 	.byte	0x04, 0x17
        /*00aa*/ 	.short	(.L_33 - .L_32)
.L_32:
        /*00ac*/ 	.word	0x00000000
        /*00b0*/ 	.short	0x0001
        /*00b2*/ 	.short	0x0008
        /*00b4*/ 	.byte	0x00, 0xf4, 0x21, 0x00


	//----- nvinfo : EIATTR_KPARAM_INFO
	.align		4
.L_33:
        /*00b8*/ 	.byte	0x04, 0x17
        /*00ba*/ 	.short	(.L_35 - .L_34)
.L_34:
        /*00bc*/ 	.word	0x00000000
        /*00c0*/ 	.short	0x0000
        /*00c2*/ 	.short	0x0000
        /*00c4*/ 	.byte	0x00, 0xf4, 0x21, 0x00


	//----- nvinfo : EIATTR_SPARSE_MMA_MASK
	.align		4
.L_35:
        /*00c8*/ 	.byte	0x03, 0x50
        /*00ca*/ 	.short	0x0000


	//----- nvinfo : EIATTR_MAXREG_COUNT
	.align		4
        /*00cc*/ 	.byte	0x03, 0x1b
        /*00ce*/ 	.short	0x00ff


	//----- nvinfo : EIATTR_EXIT_INSTR_OFFSETS
	.align		4
        /*00d0*/ 	.byte	0x04, 0x1c
        /*00d2*/ 	.short	(.L_37 - .L_36)


	//   ....[0]....
.L_36:
        /*00d4*/ 	.word	0x000004f0


	//----- nvinfo : EIATTR_REQNTID
	.align		4
.L_37:
        /*00d8*/ 	.byte	0x04, 0x10
        /*00da*/ 	.short	(.L_39 - .L_38)
.L_38:
        /*00dc*/ 	.word	0x00000080
        /*00e0*/ 	.word	0x00000001
        /*00e4*/ 	.word	0x00000001


	//----- nvinfo : EIATTR_CBANK_PARAM_SIZE
	.align		4
.L_39:
        /*00e8*/ 	.byte	0x03, 0x19
        /*00ea*/ 	.short	0x005c


	//----- nvinfo : EIATTR_PARAM_CBANK
	.align		4
        /*00ec*/ 	.byte	0x04, 0x0a
        /*00ee*/ 	.short	(.L_41 - .L_40)
	.align		4
.L_40:
        /*00f0*/ 	.word	index@(.nv.constant0.triton_poi_fused__native_batch_norm_legit_no_training_add_convolution_relu_4)
        /*00f4*/ 	.short	0x0210
        /*00f6*/ 	.short	0x005c


	//----- nvinfo : EIATTR_SW_WAR
	.align		4
.L_41:
        /*00f8*/ 	.byte	0x04, 0x36
        /*00fa*/ 	.short	(.L_43 - .L_42)
.L_42:
        /*00fc*/ 	.word	0x00000008
.L_43:


//--------------------- .nv.callgraph             --------------------------
	.section	.nv.callgraph,"",@"SHT_CUDA_CALLGRAPH"
	.align	4
	.sectionentsize	8
	.align		4
        /*0000*/ 	.word	0x00000000
	.align		4
        /*0004*/ 	.word	0xffffffff
	.align		4
        /*0008*/ 	.word	0x00000000
	.align		4
        /*000c*/ 	.word	0xfffffffe
	.align		4
        /*0010*/ 	.word	0x00000000
	.align		4
        /*0014*/ 	.word	0xfffffffd
	.align		4
        /*0018*/ 	.word	0x00000000
	.align		4
        /*001c*/ 	.word	0xfffffffc


//--------------------- .nv.constant4             --------------------------
	.section	.nv.constant4,"a",@progbits
	.align	8
	.align		8
.nv.constant4:
        /*0000*/ 	.dword	_$_str
	.align		8
        /*0008*/ 	.dword	_$_str_$_2


//--------------------- .text.triton_poi_fused__native_batch_norm_legit_no_training_add_convolution_relu_4 --------------------------
	.section	.text.triton_poi_fused__native_batch_norm_legit_no_training_add_convolution_relu_4,"ax",@progbits
	.align	128
        .global         triton_poi_fused__native_batch_norm_legit_no_training_add_convolution_relu_4
        .type           triton_poi_fused__native_batch_norm_legit_no_training_add_convolution_relu_4,@function
        .size           triton_poi_fused__native_batch_norm_legit_no_training_add_convolution_relu_4,(.L_x_1 - triton_poi_fused__native_batch_norm_legit_no_training_add_convolution_relu_4)
        .other          triton_poi_fused__native_batch_norm_legit_no_training_add_convolution_relu_4,@"STO_CUDA_ENTRY STV_DEFAULT"
triton_poi_fused__native_batch_norm_legit_no_training_add_convolution_relu_4:
.text.triton_poi_fused__native_batch_norm_legit_no_training_add_convolution_relu_4:
[----:B------:R-:W-:Y:S01]  /*0000*/  LDC R1, c[0x0][0x28] ;  /* 0x00000a00ff017b82 */ /* 0x000fe20000000800 */
[----:B------:R-:W1:Y:S01]  /*0010*/  S2R R0, SR_TID.X ;  /* 0x0000000000007919 */ /* 0x000e620000002100 */
[----:B------:R-:W-:-:S06]  /*0020*/  ULDC.64 UR4, c[0x0][0x208] ;  /* 0x0000820000047ab9 */ /* 0x000fcc0000000a00 */
[----:B------:R-:W2:Y:S01]  /*0030*/  LDC.64 R8, c[0x0][0x230] ;  /* 0x00008c00ff087b82 */ /* 0x000ea20000000a00 */
[----:B------:R-:W3:Y:S07]  /*0040*/  S2R R5, SR_CTAID.X ;  /* 0x0000000000057919 */ /* 0x000eee0000002500 */
[----:B------:R-:W4:Y:S08]  /*0050*/  LDC.64 R10, c[0x0][0x238] ;  /* 0x00008e00ff0a7b82 */ /* 0x000f300000000a00 */
[----:B------:R-:W5:Y:S08]  /*0060*/  LDC.64 R12, c[0x0][0x220] ;  /* 0x00008800ff0c7b82 */ /* 0x000f700000000a00 */
[----:B------:R-:W2:Y:S01]  /*0070*/  LDC.64 R22, c[0x0][0x228] ;  /* 0x00008a00ff167b82 */ /* 0x000ea20000000a00 */
[----:B-1----:R-:W-:-:S07]  /*0080*/  SHF.L.U32 R0, R0, 0x1, RZ ;  /* 0x0000000100007819 */ /* 0x002fce00000006ff */
[----:B------:R-:W1:Y:S01]  /*0090*/  LDC.64 R18, c[0x0][0x218] ;  /* 0x00008600ff127b82 */ /* 0x000e620000000a00 */
[----:B---3--:R-:W-:Y:S02]  /*00a0*/  SHF.R.S32.HI R3, RZ, 0x17, R5 ;  /* 0x00000017ff037819 */ /* 0x008fe40000011405 */
[----:B------:R-:W-:Y:S02]  /*00b0*/  LOP3.LUT R0, R0, 0xfe, RZ, 0xc0, !PT ;  /* 0x000000fe00007812 */ /* 0x000fe400078ec0ff */
[----:B------:R-:W-:Y:S02]  /*00c0*/  SGXT R3, R3, 0x1 ;  /* 0x000000010303781a */ /* 0x000fe40000000200 */
[----:B------:R-:W-:Y:S01]  /*00d0*/  LEA R14, R5, R0, 0x8 ;  /* 0x00000000050e7211 */ /* 0x000fe200078e40ff */
[----:B------:R-:W3:Y:S03]  /*00e0*/  LDC.64 R16, c[0x0][0x210] ;  /* 0x00008400ff107b82 */ /* 0x000ee60000000a00 */
[----:B------:R-:W-:-:S04]  /*00f0*/  LEA.HI R3, R3, R14, RZ, 0xc ;  /* 0x0000000e03037211 */ /* 0x000fc800078f60ff */
[----:B------:R-:W-:Y:S01]  /*0100*/  SHF.R.S32.HI R3, RZ, 0xc, R3 ;  /* 0x0000000cff037819 */ /* 0x000fe20000011403 */
[----:B------:R-:W1:Y:S03]  /*0110*/  LDC.64 R4, c[0x0][0x248] ;  /* 0x00009200ff047b82 */ /* 0x000e660000000a00 */
[----:B------:R-:W-:-:S04]  /*0120*/  LEA.HI R0, R3, R3, RZ, 0x2 ;  /* 0x0000000303007211 */ /* 0x000fc800078f10ff */
[----:B------:R-:W-:Y:S01]  /*0130*/  LOP3.LUT R0, R0, 0xfffffffc, RZ, 0xc0, !PT ;  /* 0xfffffffc00007812 */ /* 0x000fe200078ec0ff */
[----:B------:R-:W3:Y:S03]  /*0140*/  LDC.64 R6, c[0x0][0x250] ;  /* 0x00009400ff067b82 */ /* 0x000ee60000000a00 */
[----:B------:R-:W-:-:S05]  /*0150*/  IADD3 R15, R3, -R0, RZ ;  /* 0x80000000030f7210 */ /* 0x000fca0007ffe0ff */
[----:B------:R-:W3:Y:S01]  /*0160*/  LDC.64 R2, c[0x0][0x240] ;  /* 0x00009000ff027b82 */ /* 0x000ee20000000a00 */
[----:B01----:R-:W-:-:S05]  /*0170*/  IMAD.WIDE R4, R15, 0x4, R4 ;  /* 0x000000040f047825 */ /* 0x003fca00078e0204 */
[----:B------:R0:W3:Y:S01]  /*0180*/  LDG.E.EL R0, desc[UR4][R4.64] ;  /* 0x0000000404007981 */ /* 0x0000e2000c2e1900 */
[----:B--2---:R-:W-:-:S04]  /*0190*/  IMAD.WIDE R8, R14, 0x4, R8 ;  /* 0x000000040e087825 */ /* 0x004fc800078e0208 */
[C---:B----4-:R-:W-:Y:S02]  /*01a0*/  IMAD.WIDE R10, R14.reuse, 0x4, R10 ;  /* 0x000000040e0a7825 */ /* 0x050fe400078e020a */
[----:B------:R-:W2:Y:S02]  /*01b0*/  LDG.E.64 R8, desc[UR4][R8.64] ;  /* 0x0000000408087981 */ /* 0x000ea4000c1e1b00 */
[----:B-----5:R-:W-:Y:S01]  /*01c0*/  IMAD.WIDE R12, R14, 0x4, R12 ;  /* 0x000000040e0c7825 */ /* 0x020fe200078e020c */
[----:B0-----:R-:W0:Y:S01]  /*01d0*/  LDC.64 R4, c[0x0][0x258] ;  /* 0x00009600ff047b82 */ /* 0x001e220000000a00 */
[----:B------:R-:W2:Y:S02]  /*01e0*/  LDG.E.64 R10, desc[UR4][R10.64] ;  /* 0x000000040a0a7981 */ /* 0x000ea4000c1e1b00 */
[C---:B------:R-:W-:Y:S02]  /*01f0*/  IMAD.WIDE R22, R15.reuse, 0x4, R22 ;  /* 0x000000040f167825 */ /* 0x040fe400078e0216 */
[----:B------:R-:W4:Y:S02]  /*0200*/  LDG.E.64 R12, desc[UR4][R12.64] ;  /* 0x000000040c0c7981 */ /* 0x000f24000c1e1b00 */
[----:B------:R-:W-:-:S02]  /*0210*/  IMAD.WIDE R24, R15, 0x4, R18 ;  /* 0x000000040f187825 */ /* 0x000fc400078e0212 */
[----:B------:R-:W4:Y:S02]  /*0220*/  LDG.E.EL R20, desc[UR4][R22.64] ;  /* 0x0000000416147981 */ /* 0x000f24000c2e1900 */
[----:B---3--:R-:W-:Y:S02]  /*0230*/  IMAD.WIDE R16, R14, 0x4, R16 ;  /* 0x000000040e107825 */ /* 0x008fe400078e0210 */
[----:B------:R-:W3:Y:S04]  /*0240*/  LDG.E.EL R21, desc[UR4][R24.64] ;  /* 0x0000000418157981 */ /* 0x000ee8000c2e1900 */
[----:B------:R-:W3:Y:S01]  /*0250*/  LDG.E.64 R18, desc[UR4][R16.64] ;  /* 0x0000000410127981 */ /* 0x000ee2000c1e1b00 */
[----:B------:R-:W-:-:S05]  /*0260*/  IMAD.WIDE R26, R15, 0x4, R2 ;  /* 0x000000040f1a7825 */ /* 0x000fca00078e0202 */
[----:B------:R-:W5:Y:S01]  /*0270*/  LDG.E.EL R2, desc[UR4][R26.64] ;  /* 0x000000041a027981 */ /* 0x000f62000c2e1900 */
[----:B0-----:R-:W-:-:S04]  /*0280*/  IMAD.WIDE R4, R15, 0x4, R4 ;  /* 0x000000040f047825 */ /* 0x001fc800078e0204 */
[----:B------:R-:W-:Y:S02]  /*0290*/  IMAD.WIDE R6, R15, 0x4, R6 ;  /* 0x000000040f067825 */ /* 0x000fe400078e0206 */
[----:B------:R-:W5:Y:S04]  /*02a0*/  LDG.E.EL R4, desc[UR4][R4.64] ;  /* 0x0000000404047981 */ /* 0x000f68000c2e1900 */
[----:B------:R0:W5:Y:S02]  /*02b0*/  LDG.E.EL R3, desc[UR4][R6.64] ;  /* 0x0000000406037981 */ /* 0x000164000c2e1900 */
[----:B0-----:R-:W-:Y:S01]  /*02c0*/  HFMA2.MMA R6, -RZ, RZ, 1.625, 0 ;  /* 0x3e800000ff067435 */ /* 0x001fe200000001ff */
[----:B------:R-:W-:-:S04]  /*02d0*/  FADD R0, R0, 9.9999997473787516356e-06 ;  /* 0x3727c5ac00007421 */ /* 0x000fc80000000000 */
[----:B------:R-:W0:Y:S02]  /*02e0*/  MUFU.SQRT R15, R0 ;  /* 0x00000000000f7308 */ /* 0x000e240000002000 */
[C---:B0-----:R-:W-:Y:S02]  /*02f0*/  FSETP.GT.AND P0, PT, R15.reuse, 8.50705917302346158658e+37, PT ;  /* 0x7e8000000f00780b */ /* 0x041fe40003f04000 */
[----:B------:R-:W-:-:S11]  /*0300*/  FSETP.GEU.AND P1, PT, R15, 1.175494350822287508e-38, PT ;  /* 0x008000000f00780b */ /* 0x000fd60003f2e000 */
[----:B------:R-:W-:-:S04]  /*0310*/  @P0 FMUL R15, R15, 0.25 ;  /* 0x3e8000000f0f0820 */ /* 0x000fc80000400000 */
[----:B------:R-:W-:Y:S01]  /*0320*/  @!P1 FMUL R15, R15, 16777216 ;  /* 0x4b8000000f0f9820 */ /* 0x000fe20000400000 */
[----:B--2---:R-:W-:Y:S01]  /*0330*/  FADD R22, R9, R11 ;  /* 0x0000000b09167221 */ /* 0x004fe20000000000 */
[----:B------:R-:W-:-:S04]  /*0340*/  FADD R9, R8, R10 ;  /* 0x0000000a08097221 */ /* 0x000fc80000000000 */
[----:B------:R-:W0:Y:S01]  /*0350*/  MUFU.RCP R15, R15 ;  /* 0x0000000f000f7308 */ /* 0x000e220000001000 */
[--C-:B----4-:R-:W-:Y:S01]  /*0360*/  FADD R12, R12, R20.reuse ;  /* 0x000000140c0c7221 */ /* 0x110fe20000000000 */
[----:B------:R-:W-:Y:S01]  /*0370*/  FADD R13, R13, R20 ;  /* 0x000000140d0d7221 */ /* 0x000fe20000000000 */
[----:B------:R-:W-:Y:S01]  /*0380*/  FSEL R0, R6, 1, P0 ;  /* 0x3f80000006007808 */ /* 0x000fe20000000000 */
[----:B---3--:R-:W-:Y:S01]  /*0390*/  FADD R8, R18, R21 ;  /* 0x0000001512087221 */ /* 0x008fe20000000000 */
[----:B------:R-:W-:Y:S01]  /*03a0*/  FADD R5, R12, R9 ;  /* 0x000000090c057221 */ /* 0x000fe20000000000 */
[----:B------:R-:W-:Y:S01]  /*03b0*/  FADD R22, R13, R22 ;  /* 0x000000160d167221 */ /* 0x000fe20000000000 */
[----:B------:R-:W1:Y:S01]  /*03c0*/  LDC.64 R6, c[0x0][0x260] ;  /* 0x00009800ff067b82 */ /* 0x000e620000000a00 */
[----:B------:R-:W-:Y:S01]  /*03d0*/  FADD R9, R19, R21 ;  /* 0x0000001513097221 */ /* 0x000fe20000000000 */
[----:B------:R-:W-:Y:S01]  /*03e0*/  @!P1 FMUL R0, R0, 16777216 ;  /* 0x4b80000000009820 */ /* 0x000fe20000400000 */
[----:B------:R-:W-:-:S02]  /*03f0*/  FADD R8, R8, R5 ;  /* 0x0000000508087221 */ /* 0x000fc40000000000 */
[----:B------:R-:W-:Y:S01]  /*0400*/  FADD R9, R9, R22 ;  /* 0x0000001609097221 */ /* 0x000fe20000000000 */
[----:B0-----:R-:W-:Y:S01]  /*0410*/  FMUL R15, R15, R0 ;  /* 0x000000000f0f7220 */ /* 0x001fe20000400000 */
[C---:B-----5:R-:W-:Y:S02]  /*0420*/  FADD R0, -R2.reuse, R8 ;  /* 0x0000000802007221 */ /* 0x060fe40000000100 */
[----:B------:R-:W-:Y:S02]  /*0430*/  FADD R2, -R2, R9 ;  /* 0x0000000902027221 */ /* 0x000fe40000000100 */
[-C--:B------:R-:W-:Y:S02]  /*0440*/  FMUL R0, R0, R15.reuse ;  /* 0x0000000f00007220 */ /* 0x080fe40000400000 */
[----:B------:R-:W-:Y:S02]  /*0450*/  FMUL R15, R2, R15 ;  /* 0x0000000f020f7220 */ /* 0x000fe40000400000 */
[----:B------:R-:W-:-:S02]  /*0460*/  FFMA R0, R3, R0, R4 ;  /* 0x0000000003007223 */ /* 0x000fc40000000004 */
[----:B------:R-:W-:-:S03]  /*0470*/  FFMA R15, R3, R15, R4 ;  /* 0x0000000f030f7223 */ /* 0x000fc60000000004 */
[----:B------:R-:W-:Y:S02]  /*0480*/  FSETP.GEU.AND P0, PT, R0, RZ, PT ;  /* 0x000000ff0000720b */ /* 0x000fe40003f0e000 */
[C---:B------:R-:W-:Y:S01]  /*0490*/  FSETP.GEU.AND P1, PT, R15.reuse, RZ, PT ;  /* 0x000000ff0f00720b */ /* 0x040fe20003f2e000 */
[----:B-1----:R-:W-:Y:S01]  /*04a0*/  IMAD.WIDE R6, R14, 0x4, R6 ;  /* 0x000000040e067825 */ /* 0x002fe200078e0206 */
[----:B------:R-:W-:Y:S02]  /*04b0*/  FSEL R14, R0, RZ, P0 ;  /* 0x000000ff000e7208 */ /* 0x000fe40000000000 */
[----:B------:R-:W-:Y:S01]  /*04c0*/  FSEL R15, R15, RZ, P1 ;  /* 0x000000ff0f0f7208 */ /* 0x000fe20000800000 */
[----:B------:R-:W-:Y:S04]  /*04d0*/  STG.E.64 desc[UR4][R16.64], R8 ;  /* 0x0000000810007986 */ /* 0x000fe8000c101b04 */
[----:B------:R-:W-:Y:S01]  /*04e0*/  STG.E.64 desc[UR4][R6.64], R14 ;  /* 0x0000000e06007986 */ /* 0x000fe2000c101b04 */
[----:B------:R-:W-:Y:S05]  /*04f0*/  EXIT ;  /* 0x000000000000794d */ /* 0x000fea0003800000 */
.L_x_0:
[----:B------:R-:W-:-:S00]  /*0500*/  BRA `(.L_x_0) ;  /* 0xfffffffc00fc7947 */ /* 0x000fc0000383ffff */
[----:B------:R-:W-:-:S00]  /*0510*/  NOP ;  /* 0x0000000000007918 */ /* 0x000fc00000000000 */
        /* <DEDUP_REMOVED lines=14> */
.L_x_1:


//--------------------- .nv.global.init           --------------------------
	.section	.nv.global.init,"aw",@progbits
.nv.global.init:
	.type		_$_str,@object
	.size		_$_str,(_$_str_$_2 - _$_str)
_$_str:
        /*0000*/ 	.byte	0x5f, 0x5f, 0x43, 0x55, 0x44, 0x41, 0x5f, 0x46, 0x54, 0x5a, 0x00
	.type		_$_str_$_2,@object
	.size		_$_str_$_2,(.L_1 - _$_str_$_2)
_$_str_$_2:
        /*000b*/ 	.byte	0x5f, 0x5f, 0x43, 0x55, 0x44, 0x41, 0x5f, 0x50, 0x52, 0x45, 0x43, 0x5f, 0x53, 0x51, 0x52, 0x54
        /*001b*/ 	.byte	0x00
.L_1:


//--------------------- .nv.constant0.triton_poi_fused__native_batch_norm_legit_no_training_add_convolution_relu_4 --------------------------
	.section	.nv.constant0.triton_poi_fused__native_batch_norm_legit_no_training_add_convolution_relu_4,"a",@progbits
	.sectionflags	@""
	.align	4
.nv.constant0.triton_poi_fused__native_batch_norm_legit_no_training_add_convolution_relu_4:
	.zero		620
